//
// Generated by NVIDIA NVVM Compiler
//
// Compiler Build ID: CL-36424714
// Cuda compilation tools, release 13.0, V13.0.88
// Based on NVVM 20.0.0
//

.version 9.0
.target sm_100
.address_size 64

	// .globl	_Z17leaky_relu_kernelPKfPfif

.visible .entry _Z17leaky_relu_kernelPKfPfif(
	.param .u64 .ptr .align 1 _Z17leaky_relu_kernelPKfPfif_param_0,
	.param .u64 .ptr .align 1 _Z17leaky_relu_kernelPKfPfif_param_1,
	.param .u32 _Z17leaky_relu_kernelPKfPfif_param_2,
	.param .f32 _Z17leaky_relu_kernelPKfPfif_param_3
)
{
	.reg .pred 	%p<3>;
	.reg .b32 	%r<6>;
	.reg .b32 	%f<5>;
	.reg .b64 	%rd<8>;

	ld.param.u64 	%rd1, [_Z17leaky_relu_kernelPKfPfif_param_0];
	ld.param.u64 	%rd2, [_Z17leaky_relu_kernelPKfPfif_param_1];
	ld.param.u32 	%r2, [_Z17leaky_relu_kernelPKfPfif_param_2];
	ld.param.f32 	%f1, [_Z17leaky_relu_kernelPKfPfif_param_3];
	mov.u32 	%r3, %ctaid.x;
	mov.u32 	%r4, %ntid.x;
	mov.u32 	%r5, %tid.x;
	mad.lo.s32 	%r1, %r3, %r4, %r5;
	setp.ge.s32 	%p1, %r1, %r2;
	@%p1 bra 	$L__BB0_2;
	cvta.to.global.u64 	%rd3, %rd1;
	cvta.to.global.u64 	%rd4, %rd2;
	mul.wide.s32 	%rd5, %r1, 4;
	add.s64 	%rd6, %rd3, %rd5;
	ld.global.f32 	%f2, [%rd6];
	setp.gt.f32 	%p2, %f2, 0f00000000;
	mul.f32 	%f3, %f1, %f2;
	selp.f32 	%f4, %f2, %f3, %p2;
	add.s64 	%rd7, %rd4, %rd5;
	st.global.f32 	[%rd7], %f4;
$L__BB0_2:
	ret;

}


// ===== COMPILED SASS (sm_100) =====

	.target	sm_100

	.elftype	@"ET_EXEC"


//--------------------- .note.nv.tkinfo           --------------------------
	.section	.note.nv.tkinfo,"",@"SHT_NOTE"
	.sectionflags	@"SHF_NOTE_NV_TKINFO"
	.tkinfo
        /*0018*/ 	.word	0x00000002
        /*0030*/ 	.string	""
        /*0030*/ 	.string	"ptxas"
        /*0030*/ 	.string	"Cuda compilation tools, release 13.0, V13.0.88"
        /*0030*/ 	.string	"Build cuda_13.0.r13.0/compiler.36424714_0"
        /*0030*/ 	.string	"-arch sm_100 -m 64 "



//--------------------- .note.nv.cuinfo           --------------------------
	.section	.note.nv.cuinfo,"",@"SHT_NOTE"
	.sectionflags	@"SHF_NOTE_NV_CUINFO"
        /*0018*/ 	.short	0x0002
        /*001a*/ 	.short	0x0064
        /*001c*/ 	.short	0x0082
	.zero		2


//--------------------- .nv.info                  --------------------------
	.section	.nv.info,"",@"SHT_CUDA_INFO"
	.align	4


	//----- nvinfo : EIATTR_REGCOUNT
	.align		4
        /*0000*/ 	.byte	0x04, 0x2f
        /*0002*/ 	.short	(.L_1 - .L_0)
	.align		4
.L_0:
        /*0004*/ 	.word	index@(_Z17leaky_relu_kernelPKfPfif)
        /*0008*/ 	.word	0x0000000c


	//----- nvinfo : EIATTR_FRAME_SIZE
	.align		4
.L_1:
        /*000c*/ 	.byte	0x04, 0x11
        /*000e*/ 	.short	(.L_3 - .L_2)
	.align		4
.L_2:
        /*0010*/ 	.word	index@(_Z17leaky_relu_kernelPKfPfif)
        /*0014*/ 	.word	0x00000000


	//----- nvinfo : EIATTR_MIN_STACK_SIZE
	.align		4
.L_3:
        /*0018*/ 	.byte	0x04, 0x12
        /*001a*/ 	.short	(.L_5 - .L_4)
	.align		4
.L_4:
        /*001c*/ 	.word	index@(_Z17leaky_relu_kernelPKfPfif)
        /*0020*/ 	.word	0x00000000
.L_5:


//--------------------- .nv.compat                --------------------------
	.section	.nv.compat,"",@"SHT_CUDA_COMPAT_INFO"
	.align	4
        /*0000*/ 	.byte	0x02, 0x09, 0x00, 0x00, 0x02, 0x02, 0x01, 0x00, 0x02, 0x05, 0x05, 0x00, 0x03, 0x07, 0x01, 0x01
        /*0010*/ 	.byte	0x02, 0x03, 0x00, 0x00, 0x02, 0x06, 0x01, 0x00, 0x04, 0x0b, 0x08, 0x00, 0x09, 0x00, 0x00, 0x00
        /*0020*/ 	.byte	0x00, 0x00, 0x00, 0x00


//--------------------- .nv.info._Z17leaky_relu_kernelPKfPfif --------------------------
	.section	.nv.info._Z17leaky_relu_kernelPKfPfif,"",@"SHT_CUDA_INFO"
	.sectionflags	@""
	.align	4


	//----- nvinfo : EIATTR_CUDA_API_VERSION
	.align		4
        /*0000*/ 	.byte	0x04, 0x37
        /*0002*/ 	.short	(.L_7 - .L_6)
.L_6:
        /*0004*/ 	.word	0x00000082


	//----- nvinfo : EIATTR_KPARAM_INFO
	.align		4
.L_7:
        /*0008*/ 	.byte	0x04, 0x17
        /*000a*/ 	.short	(.L_9 - .L_8)
.L_8:
        /*000c*/ 	.word	0x00000000
        /*0010*/ 	.short	0x0003
        /*0012*/ 	.short	0x0014
        /*0014*/ 	.byte	0x00, 0xf0, 0x11, 0x00


	//----- nvinfo : EIATTR_KPARAM_INFO
	.align		4
.L_9:
        /*0018*/ 	.byte	0x04, 0x17
        /*001a*/ 	.short	(.L_11 - .L_10)
.L_10:
        /*001c*/ 	.word	0x00000000
        /*0020*/ 	.short	0x0002
        /*0022*/ 	.short	0x0010
        /*0024*/ 	.byte	0x00, 0xf0, 0x11, 0x00


	//----- nvinfo : EIATTR_KPARAM_INFO
	.align		4
.L_11:
        /*0028*/ 	.byte	0x04, 0x17
        /*002a*/ 	.short	(.L_13 - .L_12)
.L_12:
        /*002c*/ 	.word	0x00000000
        /*0030*/ 	.short	0x0001
        /*0032*/ 	.short	0x0008
        /*0034*/ 	.byte	0x00, 0xf5, 0x21, 0x00


	//----- nvinfo : EIATTR_KPARAM_INFO
	.align		4
.L_13:
        /*0038*/ 	.byte	0x04, 0x17
        /*003a*/ 	.short	(.L_15 - .L_14)
.L_14:
        /*003c*/ 	.word	0x00000000
        /*0040*/ 	.short	0x0000
        /*0042*/ 	.short	0x0000
        /*0044*/ 	.byte	0x00, 0xf5, 0x21, 0x00


	//----- nvinfo : EIATTR_SPARSE_MMA_MASK
	.align		4
.L_15:
        /*0048*/ 	.byte	0x03, 0x50
        /*004a*/ 	.short	0x0000


	//----- nvinfo : EIATTR_MAXREG_COUNT
	.align		4
        /*004c*/ 	.byte	0x03, 0x1b
        /*004e*/ 	.short	0x00ff


	//----- nvinfo : EIATTR_MERCURY_ISA_VERSION
	.align		4
        /*0050*/ 	.byte	0x03, 0x5f
        /*0052*/ 	.short	0x0101


	//----- nvinfo : EIATTR_VRC_CTA_INIT_COUNT
	.align		4
        /*0054*/ 	.byte	0x02, 0x4a
	.zero		1
	.zero		1


	//----- nvinfo : EIATTR_EXIT_INSTR_OFFSETS
	.align		4
        /*0058*/ 	.byte	0x04, 0x1c
        /*005a*/ 	.short	(.L_17 - .L_16)


	//   ....[0]....
.L_16:
        /*005c*/ 	.word	0x00000070


	//   ....[1]....
        /*0060*/ 	.word	0x00000120


	//----- nvinfo : EIATTR_CBANK_PARAM_SIZE
	.align		4
.L_17:
        /*0064*/ 	.byte	0x03, 0x19
        /*0066*/ 	.short	0x0018


	//----- nvinfo : EIATTR_PARAM_CBANK
	.align		4
        /*0068*/ 	.byte	0x04, 0x0a
        /*006a*/ 	.short	(.L_19 - .L_18)
	.align		4
.L_18:
        /*006c*/ 	.word	index@(.nv.constant0._Z17leaky_relu_kernelPKfPfif)
        /*0070*/ 	.short	0x0380
        /*0072*/ 	.short	0x0018


	//----- nvinfo : EIATTR_SW_WAR
	.align		4
.L_19:
        /*0074*/ 	.byte	0x04, 0x36
        /*0076*/ 	.short	(.L_21 - .L_20)
.L_20:
        /*0078*/ 	.word	0x00000008
.L_21:


//--------------------- .nv.callgraph             --------------------------
	.section	.nv.callgraph,"",@"SHT_CUDA_CALLGRAPH"
	.align	4
	.sectionentsize	8
	.align		4
        /*0000*/ 	.word	0x00000000
	.align		4
        /*0004*/ 	.word	0xffffffff
	.align		4
        /*0008*/ 	.word	0x00000000
	.align		4
        /*000c*/ 	.word	0xfffffffe
	.align		4
        /*0010*/ 	.word	0x00000000
	.align		4
        /*0014*/ 	.word	0xfffffffd
	.align		4
        /*0018*/ 	.word	0x00000000
	.align		4
        /*001c*/ 	.word	0xfffffffc


//--------------------- .text._Z17leaky_relu_kernelPKfPfif --------------------------
	.section	.text._Z17leaky_relu_kernelPKfPfif,"ax",@progbits
	.align	128
        .global         _Z17leaky_relu_kernelPKfPfif
        .type           _Z17leaky_relu_kernelPKfPfif,@function
        .size           _Z17leaky_relu_kernelPKfPfif,(.L_x_1 - _Z17leaky_relu_kernelPKfPfif)
        .other          _Z17leaky_relu_kernelPKfPfif,@"STO_CUDA_ENTRY STV_DEFAULT"
_Z17leaky_relu_kernelPKfPfif:
.text._Z17leaky_relu_kernelPKfPfif:
[----:B------:R-:W-:Y:S01]  /*0000*/  LDC R1, c[0x0][0x37c] ;  /* 0x0000df00ff017b82 */ /* 0x000fe20000000800 */
[----:B------:R-:W0:Y:S07]  /*0010*/  S2R R0, SR_TID.X ;  /* 0x0000000000007919 */ /* 0x000e2e0000002100 */
[----:B------:R-:W0:Y:S01]  /*0020*/  S2UR UR4, SR_CTAID.X ;  /* 0x00000000000479c3 */ /* 0x000e220000002500 */
[----:B------:R-:W1:Y:S07]  /*0030*/  LDCU UR5, c[0x0][0x390] ;  /* 0x00007200ff0577ac */ /* 0x000e6e0008000800 */
[----:B------:R-:W0:Y:S02]  /*0040*/  LDC R7, c[0x0][0x360] ;  /* 0x0000d800ff077b82 */ /* 0x000e240000000800 */
[----:B0-----:R-:W-:-:S05]  /*0050*/  IMAD R7, R7, UR4, R0 ;  /* 0x0000000407077c24 */ /* 0x001fca000f8e0200 */
[----:B-1----:R-:W-:-:S13]  /*0060*/  ISETP.GE.AND P0, PT, R7, UR5, PT ;  /* 0x0000000507007c0c */ /* 0x002fda000bf06270 */
[----:B------:R-:W-:Y:S05]  /*0070*/  @P0 EXIT ;  /* 0x000000000000094d */ /* 0x000fea0003800000 */
[----:B------:R-:W0:Y:S01]  /*0080*/  LDC.64 R2, c[0x0][0x380] ;  /* 0x0000e000ff027b82 */ /* 0x000e220000000a00 */
[----:B------:R-:W1:Y:S01]  /*0090*/  LDCU.64 UR4, c[0x0][0x358] ;  /* 0x00006b00ff0477ac */ /* 0x000e620008000a00 */
[----:B------:R-:W2:Y:S06]  /*00a0*/  LDCU UR6, c[0x0][0x394] ;  /* 0x00007280ff0677ac */ /* 0x000eac0008000800 */
[----:B------:R-:W3:Y:S01]  /*00b0*/  LDC.64 R4, c[0x0][0x388] ;  /* 0x0000e200ff047b82 */ /* 0x000ee20000000a00 */
[----:B0-----:R-:W-:-:S05]  /*00c0*/  IMAD.WIDE R2, R7, 0x4, R2 ;  /* 0x0000000407027825 */ /* 0x001fca00078e0202 */
[----:B-1----:R-:W4:Y:S01]  /*00d0*/  LDG.E R9, desc[UR4][R2.64] ;  /* 0x0000000402097981 */ /* 0x002f22000c1e1900 */
[----:B---3--:R-:W-:Y:S01]  /*00e0*/  IMAD.WIDE R4, R7, 0x4, R4 ;  /* 0x0000000407047825 */ /* 0x008fe200078e0204 */
[----:B----4-:R-:W-:-:S13]  /*00f0*/  FSETP.GT.AND P0, PT, R9, RZ, PT ;  /* 0x000000ff0900720b */ /* 0x010fda0003f04000 */
[----:B--2---:R-:W-:-:S05]  /*0100*/  @!P0 FMUL R9, R9, UR6 ;  /* 0x0000000609098c20 */ /* 0x004fca0008400000 */
[----:B------:R-:W-:Y:S01]  /*0110*/  STG.E desc[UR4][R4.64], R9 ;  /* 0x0000000904007986 */ /* 0x000fe2000c101904 */
[----:B------:R-:W-:Y:S05]  /*0120*/  EXIT ;  /* 0x000000000000794d */ /* 0x000fea0003800000 */
.L_x_0:
[----:B------:R-:W-:-:S00]  /*0130*/  BRA `(.L_x_0) ;  /* 0xfffffffc00fc7947 */ /* 0x000fc0000383ffff */
[----:B------:R-:W-:-:S00]  /*0140*/  NOP ;  /* 0x0000000000007918 */ /* 0x000fc00000000000 */
        /* <DEDUP_REMOVED lines=11> */
.L_x_1:


//--------------------- .nv.shared.reserved.0     --------------------------
	.section	.nv.shared.reserved.0,"aw",@nobits
	.weak		__nv_reservedSMEM_offset_0_alias
	.size		__nv_reservedSMEM_offset_0_alias, 0, 64
	.other		__nv_reservedSMEM_offset_0_alias,@"STO_CUDA_RESERVED_SHARED STV_DEFAULT"
__nv_reservedSMEM_offset_0_alias:
	.zero		0
	.zero		64


//--------------------- .nv.constant0._Z17leaky_relu_kernelPKfPfif --------------------------
	.section	.nv.constant0._Z17leaky_relu_kernelPKfPfif,"a",@progbits
	.sectionflags	@""
	.align	4
.nv.constant0._Z17leaky_relu_kernelPKfPfif:
	.zero		920


//--------------------- SYMBOLS --------------------------

	.type		.nv.reservedSmem.offset0,@object
	.size		.nv.reservedSmem.offset0,0x4
